//
// Generated by NVIDIA NVVM Compiler
//
// Compiler Build ID: CL-36424714
// Cuda compilation tools, release 13.0, V13.0.88
// Based on NVVM 20.0.0
//

.version 9.0
.target sm_100
.address_size 64

	// .globl	_Z16medianFilterCudaP5PixelS0_ii

.visible .entry _Z16medianFilterCudaP5PixelS0_ii(
	.param .u64 .ptr .align 1 _Z16medianFilterCudaP5PixelS0_ii_param_0,
	.param .u64 .ptr .align 1 _Z16medianFilterCudaP5PixelS0_ii_param_1,
	.param .u32 _Z16medianFilterCudaP5PixelS0_ii_param_2,
	.param .u32 _Z16medianFilterCudaP5PixelS0_ii_param_3
)
{
	.reg .b16 	%rs<4>;
	.reg .b32 	%r<11>;
	.reg .b64 	%rd<8>;

	ld.param.u64 	%rd1, [_Z16medianFilterCudaP5PixelS0_ii_param_0];
	ld.param.u64 	%rd2, [_Z16medianFilterCudaP5PixelS0_ii_param_1];
	ld.param.u32 	%r1, [_Z16medianFilterCudaP5PixelS0_ii_param_2];
	cvta.to.global.u64 	%rd3, %rd2;
	cvta.to.global.u64 	%rd4, %rd1;
	mov.u32 	%r2, %ctaid.y;
	mov.u32 	%r3, %ntid.y;
	mov.u32 	%r4, %tid.y;
	mad.lo.s32 	%r5, %r2, %r3, %r4;
	mov.u32 	%r6, %ctaid.x;
	mov.u32 	%r7, %ntid.x;
	mov.u32 	%r8, %tid.x;
	mad.lo.s32 	%r9, %r6, %r7, %r8;
	mad.lo.s32 	%r10, %r1, %r5, %r9;
	mul.wide.s32 	%rd5, %r10, 3;
	add.s64 	%rd6, %rd4, %rd5;
	ld.global.u8 	%rs1, [%rd6+2];
	ld.global.u8 	%rs2, [%rd6+1];
	ld.global.u8 	%rs3, [%rd6];
	add.s64 	%rd7, %rd3, %rd5;
	st.global.u8 	[%rd7], %rs3;
	st.global.u8 	[%rd7+1], %rs2;
	st.global.u8 	[%rd7+2], %rs1;
	ret;

}


// ===== COMPILED SASS (sm_100) =====

	.target	sm_100

	.elftype	@"ET_EXEC"


//--------------------- .note.nv.tkinfo           --------------------------
	.section	.note.nv.tkinfo,"",@"SHT_NOTE"
	.sectionflags	@"SHF_NOTE_NV_TKINFO"
	.tkinfo
        /*0018*/ 	.word	0x00000002
        /*0030*/ 	.string	""
        /*0030*/ 	.string	"ptxas"
        /*0030*/ 	.string	"Cuda compilation tools, release 13.0, V13.0.88"
        /*0030*/ 	.string	"Build cuda_13.0.r13.0/compiler.36424714_0"
        /*0030*/ 	.string	"-arch sm_100 -m 64 "



//--------------------- .note.nv.cuinfo           --------------------------
	.section	.note.nv.cuinfo,"",@"SHT_NOTE"
	.sectionflags	@"SHF_NOTE_NV_CUINFO"
        /*0018*/ 	.short	0x0002
        /*001a*/ 	.short	0x0064
        /*001c*/ 	.short	0x0082
	.zero		2


//--------------------- .nv.info                  --------------------------
	.section	.nv.info,"",@"SHT_CUDA_INFO"
	.align	4


	//----- nvinfo : EIATTR_REGCOUNT
	.align		4
        /*0000*/ 	.byte	0x04, 0x2f
        /*0002*/ 	.short	(.L_1 - .L_0)
	.align		4
.L_0:
        /*0004*/ 	.word	index@(_Z16medianFilterCudaP5PixelS0_ii)
        /*0008*/ 	.word	0x00000010


	//----- nvinfo : EIATTR_FRAME_SIZE
	.align		4
.L_1:
        /*000c*/ 	.byte	0x04, 0x11
        /*000e*/ 	.short	(.L_3 - .L_2)
	.align		4
.L_2:
        /*0010*/ 	.word	index@(_Z16medianFilterCudaP5PixelS0_ii)
        /*0014*/ 	.word	0x00000000


	//----- nvinfo : EIATTR_MIN_STACK_SIZE
	.align		4
.L_3:
        /*0018*/ 	.byte	0x04, 0x12
        /*001a*/ 	.short	(.L_5 - .L_4)
	.align		4
.L_4:
        /*001c*/ 	.word	index@(_Z16medianFilterCudaP5PixelS0_ii)
        /*0020*/ 	.word	0x00000000
.L_5:


//--------------------- .nv.compat                --------------------------
	.section	.nv.compat,"",@"SHT_CUDA_COMPAT_INFO"
	.align	4
        /*0000*/ 	.byte	0x02, 0x09, 0x00, 0x00, 0x02, 0x02, 0x01, 0x00, 0x02, 0x05, 0x05, 0x00, 0x03, 0x07, 0x01, 0x01
        /*0010*/ 	.byte	0x02, 0x03, 0x00, 0x00, 0x02, 0x06, 0x01, 0x00, 0x04, 0x0b, 0x08, 0x00, 0x09, 0x00, 0x00, 0x00
        /*0020*/ 	.byte	0x00, 0x00, 0x00, 0x00


//--------------------- .nv.info._Z16medianFilterCudaP5PixelS0_ii --------------------------
	.section	.nv.info._Z16medianFilterCudaP5PixelS0_ii,"",@"SHT_CUDA_INFO"
	.sectionflags	@""
	.align	4


	//----- nvinfo : EIATTR_CUDA_API_VERSION
	.align		4
        /*0000*/ 	.byte	0x04, 0x37
        /*0002*/ 	.short	(.L_7 - .L_6)
.L_6:
        /*0004*/ 	.word	0x00000082


	//----- nvinfo : EIATTR_KPARAM_INFO
	.align		4
.L_7:
        /*0008*/ 	.byte	0x04, 0x17
        /*000a*/ 	.short	(.L_9 - .L_8)
.L_8:
        /*000c*/ 	.word	0x00000000
        /*0010*/ 	.short	0x0003
        /*0012*/ 	.short	0x0014
        /*0014*/ 	.byte	0x00, 0xf0, 0x11, 0x00


	//----- nvinfo : EIATTR_KPARAM_INFO
	.align		4
.L_9:
        /*0018*/ 	.byte	0x04, 0x17
        /*001a*/ 	.short	(.L_11 - .L_10)
.L_10:
        /*001c*/ 	.word	0x00000000
        /*0020*/ 	.short	0x0002
        /*0022*/ 	.short	0x0010
        /*0024*/ 	.byte	0x00, 0xf0, 0x11, 0x00


	//----- nvinfo : EIATTR_KPARAM_INFO
	.align		4
.L_11:
        /*0028*/ 	.byte	0x04, 0x17
        /*002a*/ 	.short	(.L_13 - .L_12)
.L_12:
        /*002c*/ 	.word	0x00000000
        /*0030*/ 	.short	0x0001
        /*0032*/ 	.short	0x0008
        /*0034*/ 	.byte	0x00, 0xf5, 0x21, 0x00


	//----- nvinfo : EIATTR_KPARAM_INFO
	.align		4
.L_13:
        /*0038*/ 	.byte	0x04, 0x17
        /*003a*/ 	.short	(.L_15 - .L_14)
.L_14:
        /*003c*/ 	.word	0x00000000
        /*0040*/ 	.short	0x0000
        /*0042*/ 	.short	0x0000
        /*0044*/ 	.byte	0x00, 0xf5, 0x21, 0x00


	//----- nvinfo : EIATTR_SPARSE_MMA_MASK
	.align		4
.L_15:
        /*0048*/ 	.byte	0x03, 0x50
        /*004a*/ 	.short	0x0000


	//----- nvinfo : EIATTR_MAXREG_COUNT
	.align		4
        /*004c*/ 	.byte	0x03, 0x1b
        /*004e*/ 	.short	0x00ff


	//----- nvinfo : EIATTR_MERCURY_ISA_VERSION
	.align		4
        /*0050*/ 	.byte	0x03, 0x5f
        /*0052*/ 	.short	0x0101


	//----- nvinfo : EIATTR_VRC_CTA_INIT_COUNT
	.align		4
        /*0054*/ 	.byte	0x02, 0x4a
	.zero		1
	.zero		1


	//----- nvinfo : EIATTR_EXIT_INSTR_OFFSETS
	.align		4
        /*0058*/ 	.byte	0x04, 0x1c
        /*005a*/ 	.short	(.L_17 - .L_16)


	//   ....[0]....
.L_16:
        /*005c*/ 	.word	0x00000160


	//----- nvinfo : EIATTR_CBANK_PARAM_SIZE
	.align		4
.L_17:
        /*0060*/ 	.byte	0x03, 0x19
        /*0062*/ 	.short	0x0018


	//----- nvinfo : EIATTR_PARAM_CBANK
	.align		4
        /*0064*/ 	.byte	0x04, 0x0a
        /*0066*/ 	.short	(.L_19 - .L_18)
	.align		4
.L_18:
        /*0068*/ 	.word	index@(.nv.constant0._Z16medianFilterCudaP5PixelS0_ii)
        /*006c*/ 	.short	0x0380
        /*006e*/ 	.short	0x0018


	//----- nvinfo : EIATTR_SW_WAR
	.align		4
.L_19:
        /*0070*/ 	.byte	0x04, 0x36
        /*0072*/ 	.short	(.L_21 - .L_20)
.L_20:
        /*0074*/ 	.word	0x00000008
.L_21:


//--------------------- .nv.callgraph             --------------------------
	.section	.nv.callgraph,"",@"SHT_CUDA_CALLGRAPH"
	.align	4
	.sectionentsize	8
	.align		4
        /*0000*/ 	.word	0x00000000
	.align		4
        /*0004*/ 	.word	0xffffffff
	.align		4
        /*0008*/ 	.word	0x00000000
	.align		4
        /*000c*/ 	.word	0xfffffffe
	.align		4
        /*0010*/ 	.word	0x00000000
	.align		4
        /*0014*/ 	.word	0xfffffffd
	.align		4
        /*0018*/ 	.word	0x00000000
	.align		4
        /*001c*/ 	.word	0xfffffffc


//--------------------- .text._Z16medianFilterCudaP5PixelS0_ii --------------------------
	.section	.text._Z16medianFilterCudaP5PixelS0_ii,"ax",@progbits
	.align	128
        .global         _Z16medianFilterCudaP5PixelS0_ii
        .type           _Z16medianFilterCudaP5PixelS0_ii,@function
        .size           _Z16medianFilterCudaP5PixelS0_ii,(.L_x_1 - _Z16medianFilterCudaP5PixelS0_ii)
        .other          _Z16medianFilterCudaP5PixelS0_ii,@"STO_CUDA_ENTRY STV_DEFAULT"
_Z16medianFilterCudaP5PixelS0_ii:
.text._Z16medianFilterCudaP5PixelS0_ii:
[----:B------:R-:W-:Y:S01]  /*0000*/  LDC R1, c[0x0][0x37c] ;  /* 0x0000df00ff017b82 */ /* 0x000fe20000000800 */
[----:B------:R-:W0:Y:S07]  /*0010*/  S2R R5, SR_TID.Y ;  /* 0x0000000000057919 */ /* 0x000e2e0000002200 */
[----:B------:R-:W0:Y:S01]  /*0020*/  S2UR UR6, SR_CTAID.Y ;  /* 0x00000000000679c3 */ /* 0x000e220000002600 */
[----:B------:R-:W1:Y:S01]  /*0030*/  LDCU UR8, c[0x0][0x390] ;  /* 0x00007200ff0877ac */ /* 0x000e620008000800 */
[----:B------:R-:W2:Y:S01]  /*0040*/  S2R R7, SR_TID.X ;  /* 0x0000000000077919 */ /* 0x000ea20000002100 */
[----:B------:R-:W3:Y:S05]  /*0050*/  LDCU.64 UR4, c[0x0][0x358] ;  /* 0x00006b00ff0477ac */ /* 0x000eea0008000a00 */
[----:B------:R-:W0:Y:S08]  /*0060*/  LDC R0, c[0x0][0x364] ;  /* 0x0000d900ff007b82 */ /* 0x000e300000000800 */
[----:B------:R-:W2:Y:S08]  /*0070*/  S2UR UR7, SR_CTAID.X ;  /* 0x00000000000779c3 */ /* 0x000eb00000002500 */
[----:B------:R-:W2:Y:S08]  /*0080*/  LDC R4, c[0x0][0x360] ;  /* 0x0000d800ff047b82 */ /* 0x000eb00000000800 */
[----:B------:R-:W4:Y:S01]  /*0090*/  LDC.64 R2, c[0x0][0x380] ;  /* 0x0000e000ff027b82 */ /* 0x000f220000000a00 */
[----:B0-----:R-:W-:-:S02]  /*00a0*/  IMAD R0, R0, UR6, R5 ;  /* 0x0000000600007c24 */ /* 0x001fc4000f8e0205 */
[----:B--2---:R-:W-:-:S04]  /*00b0*/  IMAD R5, R4, UR7, R7 ;  /* 0x0000000704057c24 */ /* 0x004fc8000f8e0207 */
[----:B-1----:R-:W-:Y:S02]  /*00c0*/  IMAD R7, R0, UR8, R5 ;  /* 0x0000000800077c24 */ /* 0x002fe4000f8e0205 */
[----:B------:R-:W0:Y:S02]  /*00d0*/  LDC.64 R4, c[0x0][0x388] ;  /* 0x0000e200ff047b82 */ /* 0x000e240000000a00 */
[----:B----4-:R-:W-:-:S05]  /*00e0*/  IMAD.WIDE R2, R7, 0x3, R2 ;  /* 0x0000000307027825 */ /* 0x010fca00078e0202 */
[----:B---3--:R-:W2:Y:S04]  /*00f0*/  LDG.E.U8 R13, desc[UR4][R2.64] ;  /* 0x00000004020d7981 */ /* 0x008ea8000c1e1100 */
[----:B------:R-:W3:Y:S04]  /*0100*/  LDG.E.U8 R11, desc[UR4][R2.64+0x1] ;  /* 0x00000104020b7981 */ /* 0x000ee8000c1e1100 */
[----:B------:R-:W4:Y:S01]  /*0110*/  LDG.E.U8 R9, desc[UR4][R2.64+0x2] ;  /* 0x0000020402097981 */ /* 0x000f22000c1e1100 */
[----:B0-----:R-:W-:-:S05]  /*0120*/  IMAD.WIDE R4, R7, 0x3, R4 ;  /* 0x0000000307047825 */ /* 0x001fca00078e0204 */
[----:B--2---:R-:W-:Y:S04]  /*0130*/  STG.E.U8 desc[UR4][R4.64], R13 ;  /* 0x0000000d04007986 */ /* 0x004fe8000c101104 */
[----:B---3--:R-:W-:Y:S04]  /*0140*/  STG.E.U8 desc[UR4][R4.64+0x1], R11 ;  /* 0x0000010b04007986 */ /* 0x008fe8000c101104 */
[----:B----4-:R-:W-:Y:S01]  /*0150*/  STG.E.U8 desc[UR4][R4.64+0x2], R9 ;  /* 0x0000020904007986 */ /* 0x010fe2000c101104 */
[----:B------:R-:W-:Y:S05]  /*0160*/  EXIT ;  /* 0x000000000000794d */ /* 0x000fea0003800000 */
.L_x_0:
[----:B------:R-:W-:-:S00]  /*0170*/  BRA `(.L_x_0) ;  /* 0xfffffffc00fc7947 */ /* 0x000fc0000383ffff */
[----:B------:R-:W-:-:S00]  /*0180*/  NOP ;  /* 0x0000000000007918 */ /* 0x000fc00000000000 */
[----:B------:R-:W-:-:S00]  /*0190*/  NOP ;  /* 0x0000000000007918 */ /* 0x000fc00000000000 */
[----:B------:R-:W-:-:S00]  /*01a0*/  NOP ;  /* 0x0000000000007918 */ /* 0x000fc00000000000 */
[----:B------:R-:W-:-:S00]  /*01b0*/  NOP ;  /* 0x0000000000007918 */ /* 0x000fc00000000000 */
[----:B------:R-:W-:-:S00]  /*01c0*/  NOP ;  /* 0x0000000000007918 */ /* 0x000fc00000000000 */
[----:B------:R-:W-:-:S00]  /*01d0*/  NOP ;  /* 0x0000000000007918 */ /* 0x000fc00000000000 */
[----:B------:R-:W-:-:S00]  /*01e0*/  NOP ;  /* 0x0000000000007918 */ /* 0x000fc00000000000 */
[----:B------:R-:W-:-:S00]  /*01f0*/  NOP ;  /* 0x0000000000007918 */ /* 0x000fc00000000000 */
.L_x_1:


//--------------------- .nv.shared.reserved.0     --------------------------
	.section	.nv.shared.reserved.0,"aw",@nobits
	.weak		__nv_reservedSMEM_offset_0_alias
	.size		__nv_reservedSMEM_offset_0_alias, 0, 64
	.other		__nv_reservedSMEM_offset_0_alias,@"STO_CUDA_RESERVED_SHARED STV_DEFAULT"
__nv_reservedSMEM_offset_0_alias:
	.zero		0
	.zero		64


//--------------------- .nv.constant0._Z16medianFilterCudaP5PixelS0_ii --------------------------
	.section	.nv.constant0._Z16medianFilterCudaP5PixelS0_ii,"a",@progbits
	.sectionflags	@""
	.align	4
.nv.constant0._Z16medianFilterCudaP5PixelS0_ii:
	.zero		920


//--------------------- SYMBOLS --------------------------

	.type		.nv.reservedSmem.offset0,@object
	.size		.nv.reservedSmem.offset0,0x4
